//
// Generated by NVIDIA NVVM Compiler
//
// Compiler Build ID: CL-36424714
// Cuda compilation tools, release 13.0, V13.0.88
// Based on NVVM 20.0.0
//

.version 9.0
.target sm_100
.address_size 64

	// .globl	_Z19MatrixProductKernelPiS_S_iii
// _ZZ19MatrixProductKernelPiS_S_iiiE7mat1_ds has been demoted
// _ZZ19MatrixProductKernelPiS_S_iiiE7mat2_ds has been demoted

.visible .entry _Z19MatrixProductKernelPiS_S_iii(
	.param .u64 .ptr .align 1 _Z19MatrixProductKernelPiS_S_iii_param_0,
	.param .u64 .ptr .align 1 _Z19MatrixProductKernelPiS_S_iii_param_1,
	.param .u64 .ptr .align 1 _Z19MatrixProductKernelPiS_S_iii_param_2,
	.param .u32 _Z19MatrixProductKernelPiS_S_iii_param_3,
	.param .u32 _Z19MatrixProductKernelPiS_S_iii_param_4,
	.param .u32 _Z19MatrixProductKernelPiS_S_iii_param_5
)
{
	.reg .pred 	%p<28>;
	.reg .b32 	%r<177>;
	.reg .b32 	%f<5>;
	.reg .b64 	%rd<13>;
	// demoted variable
	.shared .align 4 .b8 _ZZ19MatrixProductKernelPiS_S_iiiE7mat1_ds[4096];
	// demoted variable
	.shared .align 4 .b8 _ZZ19MatrixProductKernelPiS_S_iiiE7mat2_ds[4096];
	ld.param.u64 	%rd3, [_Z19MatrixProductKernelPiS_S_iii_param_0];
	ld.param.u64 	%rd4, [_Z19MatrixProductKernelPiS_S_iii_param_1];
	ld.param.u64 	%rd5, [_Z19MatrixProductKernelPiS_S_iii_param_2];
	ld.param.u32 	%r82, [_Z19MatrixProductKernelPiS_S_iii_param_3];
	ld.param.u32 	%r80, [_Z19MatrixProductKernelPiS_S_iii_param_4];
	ld.param.u32 	%r81, [_Z19MatrixProductKernelPiS_S_iii_param_5];
	mov.u32 	%r83, %ctaid.y;
	mov.u32 	%r1, %ntid.y;
	mov.u32 	%r2, %tid.y;
	mad.lo.s32 	%r3, %r83, %r1, %r2;
	mov.u32 	%r84, %ctaid.x;
	mov.u32 	%r4, %ntid.x;
	mov.u32 	%r5, %tid.x;
	mad.lo.s32 	%r6, %r84, %r4, %r5;
	setp.ge.s32 	%p1, %r3, %r82;
	setp.ge.s32 	%p2, %r6, %r80;
	or.pred  	%p3, %p1, %p2;
	@%p3 bra 	$L__BB0_45;
	cvt.rn.f32.s32 	%f2, %r81;
	cvt.rn.f32.u32 	%f3, %r4;
	div.rn.f32 	%f1, %f2, %f3;
	setp.leu.f32 	%p4, %f1, 0f00000000;
	mov.b32 	%r152, 0;
	@%p4 bra 	$L__BB0_44;
	mad.lo.s32 	%r7, %r81, %r3, %r5;
	shl.b32 	%r87, %r2, 7;
	mov.u32 	%r88, _ZZ19MatrixProductKernelPiS_S_iiiE7mat1_ds;
	add.s32 	%r8, %r88, %r87;
	shl.b32 	%r89, %r5, 2;
	add.s32 	%r9, %r8, %r89;
	mov.u32 	%r90, _ZZ19MatrixProductKernelPiS_S_iiiE7mat2_ds;
	add.s32 	%r11, %r90, %r89;
	add.s32 	%r10, %r11, %r87;
	and.b32  	%r12, %r4, 7;
	and.b32  	%r13, %r4, 2040;
	and.b32  	%r14, %r4, 1;
	add.s32 	%r15, %r8, 16;
	add.s32 	%r16, %r11, 512;
	cvta.to.global.u64 	%rd1, %rd3;
	cvta.to.global.u64 	%rd2, %rd4;
	mov.b32 	%r146, 0;
	mov.u32 	%r152, %r146;
$L__BB0_3:
	setp.lt.u32 	%p5, %r4, 8;
	mad.lo.s32 	%r93, %r146, %r4, %r7;
	mul.wide.u32 	%rd6, %r93, 4;
	add.s64 	%rd7, %rd1, %rd6;
	ld.global.u32 	%r94, [%rd7];
	st.shared.u32 	[%r9], %r94;
	mad.lo.s32 	%r95, %r146, %r1, %r2;
	mad.lo.s32 	%r96, %r95, %r80, %r6;
	mul.wide.u32 	%rd8, %r96, 4;
	add.s64 	%rd9, %rd2, %rd8;
	ld.global.u32 	%r97, [%rd9];
	st.shared.u32 	[%r10], %r97;
	bar.sync 	0;
	mov.b32 	%r168, 0;
	@%p5 bra 	$L__BB0_22;
	mov.b32 	%r150, 0;
	mov.u32 	%r148, %r16;
	mov.u32 	%r149, %r15;
$L__BB0_5:
	.pragma "nounroll";
	setp.ge.s32 	%p6, %r150, %r81;
	@%p6 bra 	$L__BB0_7;
	ld.shared.u32 	%r99, [%r149+-16];
	ld.shared.u32 	%r100, [%r148+-512];
	mad.lo.s32 	%r152, %r100, %r99, %r152;
$L__BB0_7:
	add.s32 	%r25, %r150, 1;
	setp.ge.s32 	%p7, %r25, %r81;
	@%p7 bra 	$L__BB0_9;
	ld.shared.u32 	%r101, [%r149+-12];
	ld.shared.u32 	%r102, [%r148+-384];
	mad.lo.s32 	%r152, %r102, %r101, %r152;
$L__BB0_9:
	add.s32 	%r28, %r25, 1;
	setp.ge.s32 	%p8, %r28, %r81;
	@%p8 bra 	$L__BB0_11;
	ld.shared.u32 	%r103, [%r149+-8];
	ld.shared.u32 	%r104, [%r148+-256];
	mad.lo.s32 	%r152, %r104, %r103, %r152;
$L__BB0_11:
	add.s32 	%r31, %r28, 1;
	setp.ge.s32 	%p9, %r31, %r81;
	@%p9 bra 	$L__BB0_13;
	ld.shared.u32 	%r105, [%r149+-4];
	ld.shared.u32 	%r106, [%r148+-128];
	mad.lo.s32 	%r152, %r106, %r105, %r152;
$L__BB0_13:
	add.s32 	%r34, %r31, 1;
	setp.ge.s32 	%p10, %r34, %r81;
	@%p10 bra 	$L__BB0_15;
	ld.shared.u32 	%r107, [%r149];
	ld.shared.u32 	%r108, [%r148];
	mad.lo.s32 	%r152, %r108, %r107, %r152;
$L__BB0_15:
	add.s32 	%r37, %r34, 1;
	setp.ge.s32 	%p11, %r37, %r81;
	@%p11 bra 	$L__BB0_17;
	ld.shared.u32 	%r109, [%r149+4];
	ld.shared.u32 	%r110, [%r148+128];
	mad.lo.s32 	%r152, %r110, %r109, %r152;
$L__BB0_17:
	add.s32 	%r40, %r37, 1;
	setp.ge.s32 	%p12, %r40, %r81;
	@%p12 bra 	$L__BB0_19;
	ld.shared.u32 	%r111, [%r149+8];
	ld.shared.u32 	%r112, [%r148+256];
	mad.lo.s32 	%r152, %r112, %r111, %r152;
$L__BB0_19:
	add.s32 	%r43, %r40, 1;
	setp.ge.s32 	%p13, %r43, %r81;
	@%p13 bra 	$L__BB0_21;
	ld.shared.u32 	%r113, [%r149+12];
	ld.shared.u32 	%r114, [%r148+384];
	mad.lo.s32 	%r152, %r114, %r113, %r152;
$L__BB0_21:
	add.s32 	%r149, %r149, 32;
	add.s32 	%r148, %r148, 1024;
	add.s32 	%r150, %r43, 1;
	setp.ne.s32 	%p14, %r150, %r13;
	mov.u32 	%r168, %r13;
	@%p14 bra 	$L__BB0_5;
$L__BB0_22:
	setp.eq.s32 	%p15, %r12, 0;
	@%p15 bra 	$L__BB0_43;
	add.s32 	%r116, %r12, -1;
	setp.lt.u32 	%p16, %r116, 3;
	@%p16 bra 	$L__BB0_33;
	setp.ge.s32 	%p17, %r168, %r81;
	shl.b32 	%r117, %r168, 2;
	add.s32 	%r52, %r8, %r117;
	shl.b32 	%r118, %r168, 7;
	add.s32 	%r53, %r11, %r118;
	@%p17 bra 	$L__BB0_26;
	ld.shared.u32 	%r119, [%r52];
	ld.shared.u32 	%r120, [%r53];
	mad.lo.s32 	%r152, %r120, %r119, %r152;
$L__BB0_26:
	add.s32 	%r121, %r168, 1;
	setp.ge.s32 	%p18, %r121, %r81;
	@%p18 bra 	$L__BB0_28;
	ld.shared.u32 	%r122, [%r52+4];
	ld.shared.u32 	%r123, [%r53+128];
	mad.lo.s32 	%r152, %r123, %r122, %r152;
$L__BB0_28:
	add.s32 	%r124, %r168, 2;
	setp.ge.s32 	%p19, %r124, %r81;
	@%p19 bra 	$L__BB0_30;
	ld.shared.u32 	%r125, [%r52+8];
	ld.shared.u32 	%r126, [%r53+256];
	mad.lo.s32 	%r152, %r126, %r125, %r152;
$L__BB0_30:
	add.s32 	%r127, %r168, 3;
	setp.ge.s32 	%p20, %r127, %r81;
	@%p20 bra 	$L__BB0_32;
	ld.shared.u32 	%r128, [%r52+12];
	ld.shared.u32 	%r129, [%r53+384];
	mad.lo.s32 	%r152, %r129, %r128, %r152;
$L__BB0_32:
	add.s32 	%r168, %r168, 4;
$L__BB0_33:
	and.b32  	%r131, %r4, 3;
	setp.eq.s32 	%p21, %r131, 0;
	@%p21 bra 	$L__BB0_43;
	setp.eq.s32 	%p22, %r131, 1;
	@%p22 bra 	$L__BB0_40;
	setp.ge.s32 	%p23, %r168, %r81;
	shl.b32 	%r132, %r168, 2;
	add.s32 	%r66, %r8, %r132;
	shl.b32 	%r133, %r168, 7;
	add.s32 	%r67, %r11, %r133;
	@%p23 bra 	$L__BB0_37;
	ld.shared.u32 	%r134, [%r66];
	ld.shared.u32 	%r135, [%r67];
	mad.lo.s32 	%r152, %r135, %r134, %r152;
$L__BB0_37:
	add.s32 	%r136, %r168, 1;
	setp.ge.s32 	%p24, %r136, %r81;
	@%p24 bra 	$L__BB0_39;
	ld.shared.u32 	%r137, [%r66+4];
	ld.shared.u32 	%r138, [%r67+128];
	mad.lo.s32 	%r152, %r138, %r137, %r152;
$L__BB0_39:
	add.s32 	%r168, %r168, 2;
$L__BB0_40:
	setp.eq.s32 	%p25, %r14, 0;
	@%p25 bra 	$L__BB0_43;
	setp.ge.s32 	%p26, %r168, %r81;
	@%p26 bra 	$L__BB0_43;
	shl.b32 	%r139, %r168, 2;
	add.s32 	%r140, %r8, %r139;
	ld.shared.u32 	%r141, [%r140];
	shl.b32 	%r142, %r168, 7;
	add.s32 	%r143, %r11, %r142;
	ld.shared.u32 	%r144, [%r143];
	mad.lo.s32 	%r152, %r144, %r141, %r152;
$L__BB0_43:
	bar.sync 	0;
	add.s32 	%r146, %r146, 1;
	cvt.rn.f32.u32 	%f4, %r146;
	setp.gt.f32 	%p27, %f1, %f4;
	@%p27 bra 	$L__BB0_3;
$L__BB0_44:
	mad.lo.s32 	%r145, %r80, %r3, %r6;
	cvta.to.global.u64 	%rd10, %rd5;
	mul.wide.s32 	%rd11, %r145, 4;
	add.s64 	%rd12, %rd10, %rd11;
	st.global.u32 	[%rd12], %r152;
$L__BB0_45:
	ret;

}


// ===== COMPILED SASS (sm_100) =====

	.target	sm_100

	.elftype	@"ET_EXEC"


//--------------------- .note.nv.tkinfo           --------------------------
	.section	.note.nv.tkinfo,"",@"SHT_NOTE"
	.sectionflags	@"SHF_NOTE_NV_TKINFO"
	.tkinfo
        /*0018*/ 	.word	0x00000002
        /*0030*/ 	.string	""
        /*0030*/ 	.string	"ptxas"
        /*0030*/ 	.string	"Cuda compilation tools, release 13.0, V13.0.88"
        /*0030*/ 	.string	"Build cuda_13.0.r13.0/compiler.36424714_0"
        /*0030*/ 	.string	"-arch sm_100 -m 64 "



//--------------------- .note.nv.cuinfo           --------------------------
	.section	.note.nv.cuinfo,"",@"SHT_NOTE"
	.sectionflags	@"SHF_NOTE_NV_CUINFO"
        /*0018*/ 	.short	0x0002
        /*001a*/ 	.short	0x0064
        /*001c*/ 	.short	0x0082
	.zero		2


//--------------------- .nv.info                  --------------------------
	.section	.nv.info,"",@"SHT_CUDA_INFO"
	.align	4


	//----- nvinfo : EIATTR_REGCOUNT
	.align		4
        /*0000*/ 	.byte	0x04, 0x2f
        /*0002*/ 	.short	(.L_1 - .L_0)
	.align		4
.L_0:
        /*0004*/ 	.word	index@(_Z19MatrixProductKernelPiS_S_iii)
        /*0008*/ 	.word	0x0000001e


	//----- nvinfo : EIATTR_FRAME_SIZE
	.align		4
.L_1:
        /*000c*/ 	.byte	0x04, 0x11
        /*000e*/ 	.short	(.L_3 - .L_2)
	.align		4
.L_2:
        /*0010*/ 	.word	index@($__internal_0_$__cuda_sm3x_div_rn_noftz_f32_slowpath)
        /*0014*/ 	.word	0x00000000


	//----- nvinfo : EIATTR_FRAME_SIZE
	.align		4
.L_3:
        /*0018*/ 	.byte	0x04, 0x11
        /*001a*/ 	.short	(.L_5 - .L_4)
	.align		4
.L_4:
        /*001c*/ 	.word	index@(_Z19MatrixProductKernelPiS_S_iii)
        /*0020*/ 	.word	0x00000000


	//----- nvinfo : EIATTR_MIN_STACK_SIZE
	.align		4
.L_5:
        /*0024*/ 	.byte	0x04, 0x12
        /*0026*/ 	.short	(.L_7 - .L_6)
	.align		4
.L_6:
        /*0028*/ 	.word	index@(_Z19MatrixProductKernelPiS_S_iii)
        /*002c*/ 	.word	0x00000000
.L_7:


//--------------------- .nv.compat                --------------------------
	.section	.nv.compat,"",@"SHT_CUDA_COMPAT_INFO"
	.align	4
        /*0000*/ 	.byte	0x02, 0x09, 0x00, 0x00, 0x02, 0x02, 0x01, 0x00, 0x02, 0x05, 0x05, 0x00, 0x03, 0x07, 0x01, 0x01
        /*0010*/ 	.byte	0x02, 0x03, 0x00, 0x00, 0x02, 0x06, 0x01, 0x00, 0x04, 0x0b, 0x08, 0x00, 0x01, 0x00, 0x00, 0x00
        /*0020*/ 	.byte	0x00, 0x00, 0x00, 0x00


//--------------------- .nv.info._Z19MatrixProductKernelPiS_S_iii --------------------------
	.section	.nv.info._Z19MatrixProductKernelPiS_S_iii,"",@"SHT_CUDA_INFO"
	.sectionflags	@""
	.align	4


	//----- nvinfo : EIATTR_CUDA_API_VERSION
	.align		4
        /*0000*/ 	.byte	0x04, 0x37
        /*0002*/ 	.short	(.L_9 - .L_8)
.L_8:
        /*0004*/ 	.word	0x00000082


	//----- nvinfo : EIATTR_KPARAM_INFO
	.align		4
.L_9:
        /*0008*/ 	.byte	0x04, 0x17
        /*000a*/ 	.short	(.L_11 - .L_10)
.L_10:
        /*000c*/ 	.word	0x00000000
        /*0010*/ 	.short	0x0005
        /*0012*/ 	.short	0x0020
        /*0014*/ 	.byte	0x00, 0xf0, 0x11, 0x00


	//----- nvinfo : EIATTR_KPARAM_INFO
	.align		4
.L_11:
        /*0018*/ 	.byte	0x04, 0x17
        /*001a*/ 	.short	(.L_13 - .L_12)
.L_12:
        /*001c*/ 	.word	0x00000000
        /*0020*/ 	.short	0x0004
        /*0022*/ 	.short	0x001c
        /*0024*/ 	.byte	0x00, 0xf0, 0x11, 0x00


	//----- nvinfo : EIATTR_KPARAM_INFO
	.align		4
.L_13:
        /*0028*/ 	.byte	0x04, 0x17
        /*002a*/ 	.short	(.L_15 - .L_14)
.L_14:
        /*002c*/ 	.word	0x00000000
        /*0030*/ 	.short	0x0003
        /*0032*/ 	.short	0x0018
        /*0034*/ 	.byte	0x00, 0xf0, 0x11, 0x00


	//----- nvinfo : EIATTR_KPARAM_INFO
	.align		4
.L_15:
        /*0038*/ 	.byte	0x04, 0x17
        /*003a*/ 	.short	(.L_17 - .L_16)
.L_16:
        /*003c*/ 	.word	0x00000000
        /*0040*/ 	.short	0x0002
        /*0042*/ 	.short	0x0010
        /*0044*/ 	.byte	0x00, 0xf5, 0x21, 0x00


	//----- nvinfo : EIATTR_KPARAM_INFO
	.align		4
.L_17:
        /*0048*/ 	.byte	0x04, 0x17
        /*004a*/ 	.short	(.L_19 - .L_18)
.L_18:
        /*004c*/ 	.word	0x00000000
        /*0050*/ 	.short	0x0001
        /*0052*/ 	.short	0x0008
        /*0054*/ 	.byte	0x00, 0xf5, 0x21, 0x00


	//----- nvinfo : EIATTR_KPARAM_INFO
	.align		4
.L_19:
        /*0058*/ 	.byte	0x04, 0x17
        /*005a*/ 	.short	(.L_21 - .L_20)
.L_20:
        /*005c*/ 	.word	0x00000000
        /*0060*/ 	.short	0x0000
        /*0062*/ 	.short	0x0000
        /*0064*/ 	.byte	0x00, 0xf5, 0x21, 0x00


	//----- nvinfo : EIATTR_SPARSE_MMA_MASK
	.align		4
.L_21:
        /*0068*/ 	.byte	0x03, 0x50
        /*006a*/ 	.short	0x0000


	//----- nvinfo : EIATTR_MAXREG_COUNT
	.align		4
        /*006c*/ 	.byte	0x03, 0x1b
        /*006e*/ 	.short	0x00ff


	//----- nvinfo : EIATTR_NUM_BARRIERS
	.align		4
        /*0070*/ 	.byte	0x02, 0x4c
        /*0072*/ 	.byte	0x01
	.zero		1


	//----- nvinfo : EIATTR_MERCURY_ISA_VERSION
	.align		4
        /*0074*/ 	.byte	0x03, 0x5f
        /*0076*/ 	.short	0x0101


	//----- nvinfo : EIATTR_VRC_CTA_INIT_COUNT
	.align		4
        /*0078*/ 	.byte	0x02, 0x4a
	.zero		1
	.zero		1


	//----- nvinfo : EIATTR_EXIT_INSTR_OFFSETS
	.align		4
        /*007c*/ 	.byte	0x04, 0x1c
        /*007e*/ 	.short	(.L_23 - .L_22)


	//   ....[0]....
.L_22:
        /*0080*/ 	.word	0x000000c0


	//   ....[1]....
        /*0084*/ 	.word	0x00000b00


	//----- nvinfo : EIATTR_CRS_STACK_SIZE
	.align		4
.L_23:
        /*0088*/ 	.byte	0x04, 0x1e
        /*008a*/ 	.short	(.L_25 - .L_24)
.L_24:
        /*008c*/ 	.word	0x00000000


	//----- nvinfo : EIATTR_CBANK_PARAM_SIZE
	.align		4
.L_25:
        /*0090*/ 	.byte	0x03, 0x19
        /*0092*/ 	.short	0x0024


	//----- nvinfo : EIATTR_PARAM_CBANK
	.align		4
        /*0094*/ 	.byte	0x04, 0x0a
        /*0096*/ 	.short	(.L_27 - .L_26)
	.align		4
.L_26:
        /*0098*/ 	.word	index@(.nv.constant0._Z19MatrixProductKernelPiS_S_iii)
        /*009c*/ 	.short	0x0380
        /*009e*/ 	.short	0x0024


	//----- nvinfo : EIATTR_SW_WAR
	.align		4
.L_27:
        /*00a0*/ 	.byte	0x04, 0x36
        /*00a2*/ 	.short	(.L_29 - .L_28)
.L_28:
        /*00a4*/ 	.word	0x00000008
.L_29:


//--------------------- .nv.callgraph             --------------------------
	.section	.nv.callgraph,"",@"SHT_CUDA_CALLGRAPH"
	.align	4
	.sectionentsize	8
	.align		4
        /*0000*/ 	.word	0x00000000
	.align		4
        /*0004*/ 	.word	0xffffffff
	.align		4
        /*0008*/ 	.word	0x00000000
	.align		4
        /*000c*/ 	.word	0xfffffffe
	.align		4
        /*0010*/ 	.word	0x00000000
	.align		4
        /*0014*/ 	.word	0xfffffffd
	.align		4
        /*0018*/ 	.word	0x00000000
	.align		4
        /*001c*/ 	.word	0xfffffffc


//--------------------- .text._Z19MatrixProductKernelPiS_S_iii --------------------------
	.section	.text._Z19MatrixProductKernelPiS_S_iii,"ax",@progbits
	.align	128
        .global         _Z19MatrixProductKernelPiS_S_iii
        .type           _Z19MatrixProductKernelPiS_S_iii,@function
        .size           _Z19MatrixProductKernelPiS_S_iii,(.L_x_17 - _Z19MatrixProductKernelPiS_S_iii)
        .other          _Z19MatrixProductKernelPiS_S_iii,@"STO_CUDA_ENTRY STV_DEFAULT"
_Z19MatrixProductKernelPiS_S_iii:
.text._Z19MatrixProductKernelPiS_S_iii:
[----:B------:R-:W-:Y:S01]  /*0000*/  LDC R1, c[0x0][0x37c] ;  /* 0x0000df00ff017b82 */ /* 0x000fe20000000800 */
[----:B------:R-:W0:Y:S07]  /*0010*/  S2R R5, SR_TID.X ;  /* 0x0000000000057919 */ /* 0x000e2e0000002100 */
[----:B------:R-:W1:Y:S01]  /*0020*/  LDC R7, c[0x0][0x364] ;  /* 0x0000d900ff077b82 */ /* 0x000e620000000800 */
[----:B------:R-:W2:Y:S01]  /*0030*/  LDCU.64 UR6, c[0x0][0x398] ;  /* 0x00007300ff0677ac */ /* 0x000ea20008000a00 */
[----:B------:R-:W1:Y:S06]  /*0040*/  S2R R6, SR_TID.Y ;  /* 0x0000000000067919 */ /* 0x000e6c0000002200 */
[----:B------:R-:W0:Y:S08]  /*0050*/  S2UR UR5, SR_CTAID.X ;  /* 0x00000000000579c3 */ /* 0x000e300000002500 */
[----:B------:R-:W0:Y:S08]  /*0060*/  LDC R8, c[0x0][0x360] ;  /* 0x0000d800ff087b82 */ /* 0x000e300000000800 */
[----:B------:R-:W1:Y:S01]  /*0070*/  S2UR UR4, SR_CTAID.Y ;  /* 0x00000000000479c3 */ /* 0x000e620000002600 */
[----:B0-----:R-:W-:-:S05]  /*0080*/  IMAD R9, R8, UR5, R5 ;  /* 0x0000000508097c24 */ /* 0x001fca000f8e0205 */
[----:B--2---:R-:W-:Y:S01]  /*0090*/  ISETP.GE.AND P0, PT, R9, UR7, PT ;  /* 0x0000000709007c0c */ /* 0x004fe2000bf06270 */
[----:B-1----:R-:W-:-:S05]  /*00a0*/  IMAD R10, R7, UR4, R6 ;  /* 0x00000004070a7c24 */ /* 0x002fca000f8e0206 */
[----:B------:R-:W-:-:S13]  /*00b0*/  ISETP.GE.OR P0, PT, R10, UR6, P0 ;  /* 0x000000060a007c0c */ /* 0x000fda0008706670 */
[----:B------:R-:W-:Y:S05]  /*00c0*/  @P0 EXIT ;  /* 0x000000000000094d */ /* 0x000fea0003800000 */
[----:B------:R-:W0:Y:S01]  /*00d0*/  LDCU UR4, c[0x0][0x3a0] ;  /* 0x00007400ff0477ac */ /* 0x000e220008000800 */
[----:B------:R-:W-:-:S04]  /*00e0*/  I2FP.F32.U32 R3, R8 ;  /* 0x0000000800037245 */ /* 0x000fc80000201000 */
[----:B------:R-:W1:Y:S01]  /*00f0*/  MUFU.RCP R2, R3 ;  /* 0x0000000300027308 */ /* 0x000e620000001000 */
[----:B0-----:R-:W-:-:S07]  /*0100*/  I2FP.F32.S32 R0, UR4 ;  /* 0x0000000400007c45 */ /* 0x001fce0008201400 */
[----:B------:R-:W0:Y:S01]  /*0110*/  FCHK P0, R0, R3 ;  /* 0x0000000300007302 */ /* 0x000e220000000000 */
[----:B-1----:R-:W-:-:S04]  /*0120*/  FFMA R11, -R3, R2, 1 ;  /* 0x3f800000030b7423 */ /* 0x002fc80000000102 */
[----:B------:R-:W-:-:S04]  /*0130*/  FFMA R11, R2, R11, R2 ;  /* 0x0000000b020b7223 */ /* 0x000fc80000000002 */
[----:B------:R-:W-:-:S04]  /*0140*/  FFMA R2, R0, R11, RZ ;  /* 0x0000000b00027223 */ /* 0x000fc800000000ff */
[----:B------:R-:W-:-:S04]  /*0150*/  FFMA R4, -R3, R2, R0 ;  /* 0x0000000203047223 */ /* 0x000fc80000000100 */
[----:B------:R-:W-:Y:S01]  /*0160*/  FFMA R11, R11, R4, R2 ;  /* 0x000000040b0b7223 */ /* 0x000fe20000000002 */
[----:B0-----:R-:W-:Y:S06]  /*0170*/  @!P0 BRA `(.L_x_0) ;  /* 0x00000000000c8947 */ /* 0x001fec0003800000 */
[----:B------:R-:W-:-:S07]  /*0180*/  MOV R2, 0x1a0 ;  /* 0x000001a000027802 */ /* 0x000fce0000000f00 */
[----:B------:R-:W-:Y:S05]  /*0190*/  CALL.REL.NOINC `($__internal_0_$__cuda_sm3x_div_rn_noftz_f32_slowpath) ;  /* 0x00000008005c7944 */ /* 0x000fea0003c00000 */
[----:B------:R-:W-:-:S07]  /*01a0*/  IMAD.MOV.U32 R11, RZ, RZ, R0 ;  /* 0x000000ffff0b7224 */ /* 0x000fce00078e0000 */
.L_x_0:
[----:B------:R-:W-:Y:S01]  /*01b0*/  FSETP.GT.AND P0, PT, R11, RZ, PT ;  /* 0x000000ff0b00720b */ /* 0x000fe20003f04000 */
[----:B------:R-:W0:Y:S01]  /*01c0*/  LDCU.64 UR8, c[0x0][0x358] ;  /* 0x00006b00ff0877ac */ /* 0x000e220008000a00 */
[----:B------:R-:W-:-:S11]  /*01d0*/  IMAD.MOV.U32 R0, RZ, RZ, RZ ;  /* 0x000000ffff007224 */ /* 0x000fd600078e00ff */
[----:B------:R-:W-:Y:S05]  /*01e0*/  @!P0 BRA `(.L_x_1) ;  /* 0x0000000800308947 */ /* 0x000fea0003800000 */
[----:B------:R-:W1:Y:S01]  /*01f0*/  S2UR UR6, SR_CgaCtaId ;  /* 0x00000000000679c3 */ /* 0x000e620000008800 */
[----:B------:R-:W2:Y:S01]  /*0200*/  LDCU UR7, c[0x0][0x3a0] ;  /* 0x00007400ff0777ac */ /* 0x000ea20008000800 */
[C---:B------:R-:W-:Y:S01]  /*0210*/  LOP3.LUT R21, R8.reuse, 0x7, RZ, 0xc0, !PT ;  /* 0x0000000708157812 */ /* 0x040fe200078ec0ff */
[----:B------:R-:W-:Y:S01]  /*0220*/  IMAD.MOV.U32 R0, RZ, RZ, RZ ;  /* 0x000000ffff007224 */ /* 0x000fe200078e00ff */
[----:B------:R-:W-:Y:S01]  /*0230*/  LOP3.LUT R12, R8, 0x7f8, RZ, 0xc0, !PT ;  /* 0x000007f8080c7812 */ /* 0x000fe200078ec0ff */
[----:B------:R-:W-:Y:S02]  /*0240*/  UMOV UR4, 0x400 ;  /* 0x0000040000047882 */ /* 0x000fe40000000000 */
[----:B------:R-:W-:Y:S01]  /*0250*/  UIADD3 UR5, UPT, UPT, UR4, 0x1000, URZ ;  /* 0x0000100004057890 */ /* 0x000fe2000fffe0ff */
[----:B--2---:R-:W-:Y:S01]  /*0260*/  IMAD R17, R10, UR7, R5 ;  /* 0x000000070a117c24 */ /* 0x004fe2000f8e0205 */
[----:B-1----:R-:W-:Y:S02]  /*0270*/  ULEA UR4, UR6, UR4, 0x18 ;  /* 0x0000000406047291 */ /* 0x002fe4000f8ec0ff */
[----:B------:R-:W-:-:S04]  /*0280*/  ULEA UR5, UR6, UR5, 0x18 ;  /* 0x0000000506057291 */ /* 0x000fc8000f8ec0ff */
[----:B------:R-:W-:Y:S01]  /*0290*/  LEA R13, R6, UR4, 0x7 ;  /* 0x00000004060d7c11 */ /* 0x000fe2000f8e38ff */
[----:B------:R-:W-:Y:S01]  /*02a0*/  UMOV UR4, URZ ;  /* 0x000000ff00047c82 */ /* 0x000fe20008000000 */
[----:B------:R-:W-:-:S03]  /*02b0*/  LEA R15, R5, UR5, 0x2 ;  /* 0x00000005050f7c11 */ /* 0x000fc6000f8e10ff */
[----:B------:R-:W-:Y:S02]  /*02c0*/  IMAD R14, R5, 0x4, R13 ;  /* 0x00000004050e7824 */ /* 0x000fe400078e020d */
[----:B------:R-:W-:Y:S02]  /*02d0*/  VIADD R16, R13, 0x10 ;  /* 0x000000100d107836 */ /* 0x000fe40000000000 */
[----:B------:R-:W-:Y:S02]  /*02e0*/  IMAD R18, R6, 0x80, R15 ;  /* 0x0000008006127824 */ /* 0x000fe400078e020f */
[----:B------:R-:W-:-:S07]  /*02f0*/  VIADD R19, R15, 0x200 ;  /* 0x000002000f137836 */ /* 0x000fce0000000000 */
.L_x_7:
[----:B0-----:R-:W1:Y:S01]  /*0300*/  LDC.64 R4, c[0x0][0x380] ;  /* 0x0000e000ff047b82 */ /* 0x001e620000000a00 */
[----:B------:R-:W2:Y:S01]  /*0310*/  LDCU UR5, c[0x0][0x39c] ;  /* 0x00007380ff0577ac */ /* 0x000ea20008000800 */
[----:B------:R-:W-:Y:S02]  /*0320*/  IMAD R20, R7, UR4, R6 ;  /* 0x0000000407147c24 */ /* 0x000fe4000f8e0206 */
[----:B------:R-:W-:-:S04]  /*0330*/  IMAD R23, R8, UR4, R17 ;  /* 0x0000000408177c24 */ /* 0x000fc8000f8e0211 */
[----:B------:R-:W3:Y:S01]  /*0340*/  LDC.64 R2, c[0x0][0x388] ;  /* 0x0000e200ff027b82 */ /* 0x000ee20000000a00 */
[----:B--2---:R-:W-:Y:S02]  /*0350*/  IMAD R25, R20, UR5, R9 ;  /* 0x0000000514197c24 */ /* 0x004fe4000f8e0209 */
[----:B-1----:R-:W-:-:S06]  /*0360*/  IMAD.WIDE.U32 R4, R23, 0x4, R4 ;  /* 0x0000000417047825 */ /* 0x002fcc00078e0004 */
[----:B0-----:R-:W2:Y:S01]  /*0370*/  LDG.E R5, desc[UR8][R4.64] ;  /* 0x0000000804057981 */ /* 0x001ea2000c1e1900 */
[----:B---3--:R-:W-:-:S06]  /*0380*/  IMAD.WIDE.U32 R2, R25, 0x4, R2 ;  /* 0x0000000419027825 */ /* 0x008fcc00078e0002 */
[----:B------:R-:W3:Y:S01]  /*0390*/  LDG.E R3, desc[UR8][R2.64] ;  /* 0x0000000802037981 */ /* 0x000ee2000c1e1900 */
[----:B------:R-:W-:Y:S01]  /*03a0*/  ISETP.GE.U32.AND P0, PT, R8, 0x8, PT ;  /* 0x000000080800780c */ /* 0x000fe20003f06070 */
[----:B------:R-:W-:Y:S02]  /*03b0*/  IMAD.MOV.U32 R20, RZ, RZ, RZ ;  /* 0x000000ffff147224 */ /* 0x000fe400078e00ff */
[----:B--2---:R0:W-:Y:S04]  /*03c0*/  STS [R14], R5 ;  /* 0x000000050e007388 */ /* 0x0041e80000000800 */
[----:B---3--:R0:W-:Y:S01]  /*03d0*/  STS [R18], R3 ;  /* 0x0000000312007388 */ /* 0x0081e20000000800 */
[----:B------:R-:W-:Y:S06]  /*03e0*/  BAR.SYNC.DEFER_BLOCKING 0x0 ;  /* 0x0000000000007b1d */ /* 0x000fec0000010000 */
[----:B------:R-:W-:Y:S05]  /*03f0*/  @!P0 BRA `(.L_x_2) ;  /* 0x0000000000c48947 */ /* 0x000fea0003800000 */
[----:B------:R-:W1:Y:S01]  /*0400*/  LDC R20, c[0x0][0x3a0] ;  /* 0x0000e800ff147b82 */ /* 0x000e620000000800 */
[----:B------:R-:W-:Y:S01]  /*0410*/  MOV R2, R19 ;  /* 0x0000001300027202 */ /* 0x000fe20000000f00 */
[----:B0-----:R-:W-:Y:S01]  /*0420*/  IMAD.MOV.U32 R3, RZ, RZ, R16 ;  /* 0x000000ffff037224 */ /* 0x001fe200078e0010 */
[----:B------:R-:W-:-:S06]  /*0430*/  UMOV UR5, URZ ;  /* 0x000000ff00057c82 */ /* 0x000fcc0008000000 */
.L_x_3:
[----:B------:R-:W-:Y:S02]  /*0440*/  UIADD3 UR6, UPT, UPT, UR5, 0x1, URZ ;  /* 0x0000000105067890 */ /* 0x000fe4000fffe0ff */
[----:B-1----:R-:W-:Y:S01]  /*0450*/  ISETP.LE.AND P3, PT, R20, UR5, PT ;  /* 0x0000000514007c0c */ /* 0x002fe2000bf63270 */
[----:B------:R-:W-:-:S03]  /*0460*/  UIADD3 UR7, UPT, UPT, UR5, 0x3, URZ ;  /* 0x0000000305077890 */ /* 0x000fc6000fffe0ff */
[C---:B------:R-:W-:Y:S01]  /*0470*/  ISETP.LE.AND P4, PT, R20.reuse, UR6, PT ;  /* 0x0000000614007c0c */ /* 0x040fe2000bf83270 */
[----:B------:R-:W-:Y:S02]  /*0480*/  UIADD3 UR6, UPT, UPT, UR5, 0x2, URZ ;  /* 0x0000000205067890 */ /* 0x000fe4000fffe0ff */
[----:B------:R-:W-:Y:S01]  /*0490*/  ISETP.LE.AND P1, PT, R20, UR7, PT ;  /* 0x0000000714007c0c */ /* 0x000fe2000bf23270 */
[----:B------:R-:W-:-:S03]  /*04a0*/  UIADD3 UR7, UPT, UPT, UR5, 0x6, URZ ;  /* 0x0000000605077890 */ /* 0x000fc6000fffe0ff */
[----:B------:R-:W-:Y:S02]  /*04b0*/  ISETP.LE.AND P0, PT, R20, UR6, PT ;  /* 0x0000000614007c0c */ /* 0x000fe4000bf03270 */
[----:B------:R-:W-:Y:S01]  /*04c0*/  @!P3 LDS R5, [R3+-0x10] ;  /* 0xfffff0000305b984 */ /* 0x000fe20000000800 */
[----:B------:R-:W-:-:S03]  /*04d0*/  UIADD3 UR6, UPT, UPT, UR5, 0x4, URZ ;  /* 0x0000000405067890 */ /* 0x000fc6000fffe0ff */
[----:B------:R-:W0:Y:S03]  /*04e0*/  @!P3 LDS R4, [R2+-0x200] ;  /* 0xfffe00000204b984 */ /* 0x000e260000000800 */
[----:B------:R-:W-:Y:S01]  /*04f0*/  ISETP.LE.AND P2, PT, R20, UR6, PT ;  /* 0x0000000614007c0c */ /* 0x000fe2000bf43270 */
[----:B------:R-:W-:Y:S01]  /*0500*/  @!P4 LDS R22, [R3+-0xc] ;  /* 0xfffff4000316c984 */ /* 0x000fe20000000800 */
[----:B------:R-:W-:-:S03]  /*0510*/  UIADD3 UR6, UPT, UPT, UR5, 0x5, URZ ;  /* 0x0000000505067890 */ /* 0x000fc6000fffe0ff */
[----:B------:R-:W1:Y:S03]  /*0520*/  @!P4 LDS R23, [R2+-0x180] ;  /* 0xfffe80000217c984 */ /* 0x000e660000000800 */
[C---:B------:R-:W-:Y:S01]  /*0530*/  ISETP.LE.AND P5, PT, R20.reuse, UR6, PT ;  /* 0x0000000614007c0c */ /* 0x040fe2000bfa3270 */
[----:B------:R-:W-:Y:S01]  /*0540*/  @!P0 LDS R24, [R3+-0x8] ;  /* 0xfffff80003188984 */ /* 0x000fe20000000800 */
[----:B------:R-:W-:Y:S02]  /*0550*/  UIADD3 UR6, UPT, UPT, UR5, 0x7, URZ ;  /* 0x0000000705067890 */ /* 0x000fe4000fffe0ff */
[----:B------:R-:W-:Y:S01]  /*0560*/  UIADD3 UR5, UPT, UPT, UR5, 0x8, URZ ;  /* 0x0000000805057890 */ /* 0x000fe2000fffe0ff */
[----:B------:R-:W2:Y:S04]  /*0570*/  @!P0 LDS R25, [R2+-0x100] ;  /* 0xffff000002198984 */ /* 0x000ea80000000800 */
[----:B------:R-:W-:Y:S01]  /*0580*/  @!P1 LDS R26, [R3+-0x4] ;  /* 0xfffffc00031a9984 */ /* 0x000fe20000000800 */
[----:B0-----:R-:W-:Y:S01]  /*0590*/  @!P3 IMAD R0, R5, R4, R0 ;  /* 0x000000040500b224 */ /* 0x001fe200078e0200 */
[----:B------:R-:W-:-:S02]  /*05a0*/  ISETP.LE.AND P3, PT, R20, UR6, PT ;  /* 0x0000000614007c0c */ /* 0x000fc4000bf63270 */
[----:B------:R-:W0:Y:S04]  /*05b0*/  @!P1 LDS R5, [R2+-0x80] ;  /* 0xffff800002059984 */ /* 0x000e280000000800 */
[----:B------:R-:W-:Y:S01]  /*05c0*/  @!P2 LDS R4, [R2] ;  /* 0x000000000204a984 */ /* 0x000fe20000000800 */
[----:B-1----:R-:W-:Y:S01]  /*05d0*/  @!P4 IMAD R0, R23, R22, R0 ;  /* 0x000000161700c224 */ /* 0x002fe200078e0200 */
[----:B------:R-:W-:Y:S02]  /*05e0*/  ISETP.LE.AND P4, PT, R20, UR7, PT ;  /* 0x0000000714007c0c */ /* 0x000fe4000bf83270 */
[----:B------:R-:W1:Y:S04]  /*05f0*/  @!P2 LDS R23, [R3] ;  /* 0x000000000317a984 */ /* 0x000e680000000800 */
[----:B------:R-:W-:Y:S01]  /*0600*/  @!P5 LDS R22, [R3+0x4] ;  /* 0x000004000316d984 */ /* 0x000fe20000000800 */
[----:B--2---:R-:W-:Y:S01]  /*0610*/  @!P0 IMAD R0, R25, R24, R0 ;  /* 0x0000001819008224 */ /* 0x004fe200078e0200 */
[----:B------:R-:W-:-:S02]  /*0620*/  ISETP.NE.AND P0, PT, R12, UR5, PT ;  /* 0x000000050c007c0c */ /* 0x000fc4000bf05270 */
[----:B------:R-:W2:Y:S04]  /*0630*/  @!P5 LDS R25, [R2+0x80] ;  /* 0x000080000219d984 */ /* 0x000ea80000000800 */
[----:B------:R-:W-:Y:S01]  /*0640*/  @!P4 LDS R24, [R3+0x8] ;  /* 0x000008000318c984 */ /* 0x000fe20000000800 */
[----:B0-----:R-:W-:-:S03]  /*0650*/  @!P1 IMAD R0, R5, R26, R0 ;  /* 0x0000001a05009224 */ /* 0x001fc600078e0200 */
[----:B------:R-:W0:Y:S01]  /*0660*/  @!P4 LDS R5, [R2+0x100] ;  /* 0x000100000205c984 */ /* 0x000e220000000800 */
[----:B-1----:R-:W-:-:S03]  /*0670*/  @!P2 IMAD R0, R23, R4, R0 ;  /* 0x000000041700a224 */ /* 0x002fc600078e0200 */
[----:B------:R1:W-:Y:S04]  /*0680*/  @!P3 LDS R4, [R3+0xc] ;  /* 0x00000c000304b984 */ /* 0x0003e80000000800 */
[----:B------:R3:W4:Y:S01]  /*0690*/  @!P3 LDS R23, [R2+0x180] ;  /* 0x000180000217b984 */ /* 0x0007220000000800 */
[----:B--2---:R-:W-:Y:S02]  /*06a0*/  @!P5 IMAD R0, R25, R22, R0 ;  /* 0x000000161900d224 */ /* 0x004fe400078e0200 */
[----:B-1----:R-:W-:Y:S02]  /*06b0*/  VIADD R3, R3, 0x20 ;  /* 0x0000002003037836 */ /* 0x002fe40000000000 */
[----:B---3--:R-:W-:Y:S02]  /*06c0*/  VIADD R2, R2, 0x400 ;  /* 0x0000040002027836 */ /* 0x008fe40000000000 */
[----:B0-----:R-:W-:-:S04]  /*06d0*/  @!P4 IMAD R0, R5, R24, R0 ;  /* 0x000000180500c224 */ /* 0x001fc800078e0200 */
[----:B----4-:R-:W-:Y:S01]  /*06e0*/  @!P3 IMAD R0, R23, R4, R0 ;  /* 0x000000041700b224 */ /* 0x010fe200078e0200 */
[----:B------:R-:W-:Y:S06]  /*06f0*/  @P0 BRA `(.L_x_3) ;  /* 0xfffffffc00500947 */ /* 0x000fec000383ffff */
[----:B------:R-:W-:-:S07]  /*0700*/  IMAD.MOV.U32 R20, RZ, RZ, R12 ;  /* 0x000000ffff147224 */ /* 0x000fce00078e000c */
.L_x_2:
[----:B------:R-:W-:-:S13]  /*0710*/  ISETP.NE.AND P0, PT, R21, RZ, PT ;  /* 0x000000ff1500720c */ /* 0x000fda0003f05270 */
[----:B------:R-:W-:Y:S05]  /*0720*/  @!P0 BRA `(.L_x_4) ;  /* 0x0000000000cc8947 */ /* 0x000fea0003800000 */
[----:B------:R-:W-:Y:S01]  /*0730*/  VIADD R2, R21, 0xffffffff ;  /* 0xffffffff15027836 */ /* 0x000fe20000000000 */
[----:B------:R-:W-:-:S04]  /*0740*/  LOP3.LUT P4, R25, R8, 0x3, RZ, 0xc0, !PT ;  /* 0x0000000308197812 */ /* 0x000fc8000788c0ff */
[----:B------:R-:W-:-:S13]  /*0750*/  ISETP.GE.U32.AND P0, PT, R2, 0x3, PT ;  /* 0x000000030200780c */ /* 0x000fda0003f06070 */
[----:B------:R-:W-:Y:S05]  /*0760*/  @!P0 BRA `(.L_x_5) ;  /* 0x00000000005c8947 */ /* 0x000fea0003800000 */
[----:B------:R-:W1:Y:S01]  /*0770*/  LDCU UR5, c[0x0][0x3a0] ;  /* 0x00007400ff0577ac */ /* 0x000e620008000800 */
[C---:B------:R-:W-:Y:S01]  /*0780*/  IMAD R24, R20.reuse, 0x4, R13 ;  /* 0x0000000414187824 */ /* 0x040fe200078e020d */
[C---:B0-----:R-:W-:Y:S01]  /*0790*/  IADD3 R5, PT, PT, R20.reuse, 0x1, RZ ;  /* 0x0000000114057810 */ /* 0x041fe20007ffe0ff */
[C---:B------:R-:W-:Y:S02]  /*07a0*/  IMAD R2, R20.reuse, 0x80, R15 ;  /* 0x0000008014027824 */ /* 0x040fe400078e020f */
[C---:B------:R-:W-:Y:S01]  /*07b0*/  VIADD R22, R20.reuse, 0x2 ;  /* 0x0000000214167836 */ /* 0x040fe20000000000 */
[C---:B-1----:R-:W-:Y:S02]  /*07c0*/  ISETP.GE.AND P0, PT, R20.reuse, UR5, PT ;  /* 0x0000000514007c0c */ /* 0x042fe4000bf06270 */
[----:B------:R-:W-:Y:S01]  /*07d0*/  ISETP.GE.AND P1, PT, R5, UR5, PT ;  /* 0x0000000505007c0c */ /* 0x000fe2000bf26270 */
[----:B------:R-:W-:Y:S01]  /*07e0*/  VIADD R5, R20, 0x3 ;  /* 0x0000000314057836 */ /* 0x000fe20000000000 */
[----:B------:R-:W-:Y:S01]  /*07f0*/  ISETP.GE.AND P2, PT, R22, UR5, PT ;  /* 0x0000000516007c0c */ /* 0x000fe2000bf46270 */
[----:B------:R-:W-:-:S03]  /*0800*/  VIADD R20, R20, 0x4 ;  /* 0x0000000414147836 */ /* 0x000fc60000000000 */
[----:B------:R-:W-:-:S05]  /*0810*/  ISETP.GE.AND P3, PT, R5, UR5, PT ;  /* 0x0000000505007c0c */ /* 0x000fca000bf66270 */
[----:B------:R-:W-:Y:S04]  /*0820*/  @!P0 LDS R3, [R24] ;  /* 0x0000000018038984 */ /* 0x000fe80000000800 */
[----:B------:R-:W0:Y:S04]  /*0830*/  @!P0 LDS R4, [R2] ;  /* 0x0000000002048984 */ /* 0x000e280000000800 */
[----:B------:R-:W-:Y:S04]  /*0840*/  @!P1 LDS R22, [R24+0x4] ;  /* 0x0000040018169984 */ /* 0x000fe80000000800 */
[----:B------:R-:W1:Y:S04]  /*0850*/  @!P1 LDS R5, [R2+0x80] ;  /* 0x0000800002059984 */ /* 0x000e680000000800 */
[----:B------:R-:W-:Y:S04]  /*0860*/  @!P3 LDS R26, [R24+0xc] ;  /* 0x00000c00181ab984 */ /* 0x000fe80000000800 */
[----:B------:R-:W-:Y:S01]  /*0870*/  @!P3 LDS R23, [R2+0x180] ;  /* 0x000180000217b984 */ /* 0x000fe20000000800 */
[----:B0-----:R-:W-:-:S03]  /*0880*/  @!P0 IMAD R0, R3, R4, R0 ;  /* 0x0000000403008224 */ /* 0x001fc600078e0200 */
[----:B------:R-:W-:Y:S04]  /*0890*/  @!P2 LDS R3, [R24+0x8] ;  /* 0x000008001803a984 */ /* 0x000fe80000000800 */
[----:B------:R-:W0:Y:S01]  /*08a0*/  @!P2 LDS R4, [R2+0x100] ;  /* 0x000100000204a984 */ /* 0x000e220000000800 */
[----:B-1----:R-:W-:-:S04]  /*08b0*/  @!P1 IMAD R0, R5, R22, R0 ;  /* 0x0000001605009224 */ /* 0x002fc800078e0200 */
[----:B0-----:R-:W-:-:S04]  /*08c0*/  @!P2 IMAD R0, R3, R4, R0 ;  /* 0x000000040300a224 */ /* 0x001fc800078e0200 */
[----:B------:R-:W-:-:S07]  /*08d0*/  @!P3 IMAD R0, R23, R26, R0 ;  /* 0x0000001a1700b224 */ /* 0x000fce00078e0200 */
.L_x_5:
[----:B------:R-:W-:Y:S05]  /*08e0*/  @!P4 BRA `(.L_x_4) ;  /* 0x00000000005cc947 */ /* 0x000fea0003800000 */
[----:B------:R-:W1:Y:S01]  /*08f0*/  LDC R27, c[0x0][0x3a0] ;  /* 0x0000e800ff1b7b82 */ /* 0x000e620000000800 */
[----:B------:R-:W-:Y:S02]  /*0900*/  ISETP.NE.AND P1, PT, R25, 0x1, PT ;  /* 0x000000011900780c */ /* 0x000fe40003f25270 */
[----:B------:R-:W-:-:S11]  /*0910*/  LOP3.LUT P0, RZ, R8, 0x1, RZ, 0xc0, !PT ;  /* 0x0000000108ff7812 */ /* 0x000fd6000780c0ff */
[----:B------:R-:W-:Y:S05]  /*0920*/  @!P1 BRA `(.L_x_6) ;  /* 0x0000000000349947 */ /* 0x000fea0003800000 */
[----:B------:R-:W2:Y:S01]  /*0930*/  LDCU UR5, c[0x0][0x3a0] ;  /* 0x00007400ff0577ac */ /* 0x000ea20008000800 */
[C---:B------:R-:W-:Y:S02]  /*0940*/  VIADD R2, R20.reuse, 0x1 ;  /* 0x0000000114027836 */ /* 0x040fe40000000000 */
[C---:B------:R-:W-:Y:S02]  /*0950*/  IMAD R22, R20.reuse, 0x4, R13 ;  /* 0x0000000414167824 */ /* 0x040fe400078e020d */
[C---:B------:R-:W-:Y:S01]  /*0960*/  IMAD R23, R20.reuse, 0x80, R15 ;  /* 0x0000008014177824 */ /* 0x040fe200078e020f */
[C---:B--2---:R-:W-:Y:S01]  /*0970*/  ISETP.GE.AND P1, PT, R20.reuse, UR5, PT ;  /* 0x0000000514007c0c */ /* 0x044fe2000bf26270 */
[----:B------:R-:W-:Y:S01]  /*0980*/  VIADD R20, R20, 0x2 ;  /* 0x0000000214147836 */ /* 0x000fe20000000000 */
[----:B------:R-:W-:-:S11]  /*0990*/  ISETP.GE.AND P2, PT, R2, UR5, PT ;  /* 0x0000000502007c0c */ /* 0x000fd6000bf46270 */
[----:B0-----:R-:W-:Y:S04]  /*09a0*/  @!P1 LDS R3, [R22] ;  /* 0x0000000016039984 */ /* 0x001fe80000000800 */
[----:B------:R-:W0:Y:S04]  /*09b0*/  @!P1 LDS R2, [R23] ;  /* 0x0000000017029984 */ /* 0x000e280000000800 */
[----:B------:R-:W-:Y:S04]  /*09c0*/  @!P2 LDS R4, [R22+0x4] ;  /* 0x000004001604a984 */ /* 0x000fe80000000800 */
[----:B------:R-:W2:Y:S01]  /*09d0*/  @!P2 LDS R5, [R23+0x80] ;  /* 0x000080001705a984 */ /* 0x000ea20000000800 */
[----:B0-----:R-:W-:-:S04]  /*09e0*/  @!P1 IMAD R0, R3, R2, R0 ;  /* 0x0000000203009224 */ /* 0x001fc800078e0200 */
[----:B--2---:R-:W-:-:S07]  /*09f0*/  @!P2 IMAD R0, R5, R4, R0 ;  /* 0x000000040500a224 */ /* 0x004fce00078e0200 */
.L_x_6:
[----:B-1----:R-:W-:-:S13]  /*0a00*/  ISETP.GE.OR P0, PT, R20, R27, !P0 ;  /* 0x0000001b1400720c */ /* 0x002fda0004706670 */
[C---:B------:R-:W-:Y:S01]  /*0a10*/  @!P0 IMAD R4, R20.reuse, 0x80, R15 ;  /* 0x0000008014048824 */ /* 0x040fe200078e020f */
[----:B------:R-:W-:-:S05]  /*0a20*/  @!P0 LEA R2, R20, R13, 0x2 ;  /* 0x0000000d14028211 */ /* 0x000fca00078e10ff */
[----:B0-----:R-:W-:Y:S04]  /*0a30*/  @!P0 LDS R3, [R2] ;  /* 0x0000000002038984 */ /* 0x001fe80000000800 */
[----:B------:R-:W0:Y:S02]  /*0a40*/  @!P0 LDS R4, [R4] ;  /* 0x0000000004048984 */ /* 0x000e240000000800 */
[----:B0-----:R-:W-:-:S07]  /*0a50*/  @!P0 IMAD R0, R3, R4, R0 ;  /* 0x0000000403008224 */ /* 0x001fce00078e0200 */
.L_x_4:
[----:B------:R-:W-:Y:S01]  /*0a60*/  UIADD3 UR4, UPT, UPT, UR4, 0x1, URZ ;  /* 0x0000000104047890 */ /* 0x000fe2000fffe0ff */
[----:B------:R-:W-:Y:S05]  /*0a70*/  BAR.SYNC.DEFER_BLOCKING 0x0 ;  /* 0x0000000000007b1d */ /* 0x000fea0000010000 */
[----:B------:R-:W-:-:S04]  /*0a80*/  I2FP.F32.U32 R2, UR4 ;  /* 0x0000000400027c45 */ /* 0x000fc80008201000 */
[----:B------:R-:W-:-:S13]  /*0a90*/  FSETP.GT.AND P0, PT, R11, R2, PT ;  /* 0x000000020b00720b */ /* 0x000fda0003f04000 */
[----:B------:R-:W-:Y:S05]  /*0aa0*/  @P0 BRA `(.L_x_7) ;  /* 0xfffffff800140947 */ /* 0x000fea000383ffff */
.L_x_1:
[----:B0-----:R-:W0:Y:S01]  /*0ab0*/  LDC.64 R2, c[0x0][0x390] ;  /* 0x0000e400ff027b82 */ /* 0x001e220000000a00 */
[----:B------:R-:W1:Y:S02]  /*0ac0*/  LDCU UR4, c[0x0][0x39c] ;  /* 0x00007380ff0477ac */ /* 0x000e640008000800 */
[----:B-1----:R-:W-:-:S04]  /*0ad0*/  IMAD R9, R10, UR4, R9 ;  /* 0x000000040a097c24 */ /* 0x002fc8000f8e0209 */
[----:B0-----:R-:W-:-:S05]  /*0ae0*/  IMAD.WIDE R2, R9, 0x4, R2 ;  /* 0x0000000409027825 */ /* 0x001fca00078e0202 */
[----:B------:R-:W-:Y:S01]  /*0af0*/  STG.E desc[UR8][R2.64], R0 ;  /* 0x0000000002007986 */ /* 0x000fe2000c101908 */
[----:B------:R-:W-:Y:S05]  /*0b00*/  EXIT ;  /* 0x000000000000794d */ /* 0x000fea0003800000 */
        .weak           $__internal_0_$__cuda_sm3x_div_rn_noftz_f32_slowpath
        .type           $__internal_0_$__cuda_sm3x_div_rn_noftz_f32_slowpath,@function
        .size           $__internal_0_$__cuda_sm3x_div_rn_noftz_f32_slowpath,(.L_x_17 - $__internal_0_$__cuda_sm3x_div_rn_noftz_f32_slowpath)
$__internal_0_$__cuda_sm3x_div_rn_noftz_f32_slowpath:
[--C-:B------:R-:W-:Y:S01]  /*0b10*/  SHF.R.U32.HI R11, RZ, 0x17, R3.reuse ;  /* 0x00000017ff0b7819 */ /* 0x100fe20000011603 */
[--C-:B------:R-:W-:Y:S01]  /*0b20*/  IMAD.MOV.U32 R13, RZ, RZ, R0.reuse ;  /* 0x000000ffff0d7224 */ /* 0x100fe200078e0000 */
[----:B------:R-:W-:Y:S01]  /*0b30*/  SHF.R.U32.HI R4, RZ, 0x17, R0 ;  /* 0x00000017ff047819 */ /* 0x000fe20000011600 */
[----:B------:R-:W-:Y:S01]  /*0b40*/  IMAD.MOV.U32 R14, RZ, RZ, R3 ;  /* 0x000000ffff0e7224 */ /* 0x000fe200078e0003 */
[----:B------:R-:W-:Y:S02]  /*0b50*/  LOP3.LUT R11, R11, 0xff, RZ, 0xc0, !PT ;  /* 0x000000ff0b0b7812 */ /* 0x000fe400078ec0ff */
[----:B------:R-:W-:-:S03]  /*0b60*/  LOP3.LUT R12, R4, 0xff, RZ, 0xc0, !PT ;  /* 0x000000ff040c7812 */ /* 0x000fc600078ec0ff */
[----:B------:R-:W-:Y:S02]  /*0b70*/  VIADD R16, R11, 0xffffffff ;  /* 0xffffffff0b107836 */ /* 0x000fe40000000000 */
[----:B------:R-:W-:-:S03]  /*0b80*/  VIADD R15, R12, 0xffffffff ;  /* 0xffffffff0c0f7836 */ /* 0x000fc60000000000 */
[----:B------:R-:W-:-:S04]  /*0b90*/  ISETP.GT.U32.AND P0, PT, R16, 0xfd, PT ;  /* 0x000000fd1000780c */ /* 0x000fc80003f04070 */
[----:B------:R-:W-:-:S13]  /*0ba0*/  ISETP.GT.U32.OR P0, PT, R15, 0xfd, P0 ;  /* 0x000000fd0f00780c */ /* 0x000fda0000704470 */
[----:B------:R-:W-:Y:S01]  /*0bb0*/  @!P0 IMAD.MOV.U32 R4, RZ, RZ, RZ ;  /* 0x000000ffff048224 */ /* 0x000fe200078e00ff */
[----:B------:R-:W-:Y:S06]  /*0bc0*/  @!P0 BRA `(.L_x_8) ;  /* 0x00000000005c8947 */ /* 0x000fec0003800000 */
[----:B------:R-:W-:Y:S02]  /*0bd0*/  FSETP.GTU.FTZ.AND P0, PT, |R0|, +INF , PT ;  /* 0x7f8000000000780b */ /* 0x000fe40003f1c200 */
[----:B------:R-:W-:-:S04]  /*0be0*/  FSETP.GTU.FTZ.AND P1, PT, |R3|, +INF , PT ;  /* 0x7f8000000300780b */ /* 0x000fc80003f3c200 */
[----:B------:R-:W-:-:S13]  /*0bf0*/  PLOP3.LUT P0, PT, P0, P1, PT, 0xf8, 0x8f ;  /* 0x00000000008f781c */ /* 0x000fda0000703f70 */
[----:B------:R-:W-:Y:S05]  /*0c00*/  @P0 BRA `(.L_x_9) ;  /* 0x0000000400440947 */ /* 0x000fea0003800000 */
[----:B------:R-:W-:-:S13]  /*0c10*/  LOP3.LUT P0, RZ, R14, 0x7fffffff, R13, 0xc8, !PT ;  /* 0x7fffffff0eff7812 */ /* 0x000fda000780c80d */
[----:B------:R-:W-:Y:S05]  /*0c20*/  @!P0 BRA `(.L_x_10) ;  /* 0x0000000400348947 */ /* 0x000fea0003800000 */
[C---:B------:R-:W-:Y:S02]  /*0c30*/  FSETP.NEU.FTZ.AND P2, PT, |R0|.reuse, +INF , PT ;  /* 0x7f8000000000780b */ /* 0x040fe40003f5d200 */
[----:B------:R-:W-:Y:S02]  /*0c40*/  FSETP.NEU.FTZ.AND P0, PT, |R3|, +INF , PT ;  /* 0x7f8000000300780b */ /* 0x000fe40003f1d200 */
[----:B------:R-:W-:-:S11]  /*0c50*/  FSETP.NEU.FTZ.AND P1, PT, |R0|, +INF , PT ;  /* 0x7f8000000000780b */ /* 0x000fd60003f3d200 */
[----:B------:R-:W-:Y:S05]  /*0c60*/  @!P0 BRA !P2, `(.L_x_10) ;  /* 0x0000000400248947 */ /* 0x000fea0005000000 */
[----:B------:R-:W-:-:S04]  /*0c70*/  LOP3.LUT P2, RZ, R13, 0x7fffffff, RZ, 0xc0, !PT ;  /* 0x7fffffff0dff7812 */ /* 0x000fc8000784c0ff */
[----:B------:R-:W-:-:S13]  /*0c80*/  PLOP3.LUT P0, PT, P0, P2, PT, 0x2f, 0xf2 ;  /* 0x0000000000f2781c */ /* 0x000fda0000704577 */
[----:B------:R-:W-:Y:S05]  /*0c90*/  @P0 BRA `(.L_x_11) ;  /* 0x0000000400100947 */ /* 0x000fea0003800000 */
[----:B------:R-:W-:-:S04]  /*0ca0*/  LOP3.LUT P0, RZ, R14, 0x7fffffff, RZ, 0xc0, !PT ;  /* 0x7fffffff0eff7812 */ /* 0x000fc8000780c0ff */
[----:B------:R-:W-:-:S13]  /*0cb0*/  PLOP3.LUT P0, PT, P1, P0, PT, 0x2f, 0xf2 ;  /* 0x0000000000f2781c */ /* 0x000fda0000f00577 */
[----:B------:R-:W-:Y:S05]  /*0cc0*/  @P0 BRA `(.L_x_12) ;  /* 0x0000000000f80947 */ /* 0x000fea0003800000 */
[----:B------:R-:W-:Y:S02]  /*0cd0*/  ISETP.GE.AND P0, PT, R15, RZ, PT ;  /* 0x000000ff0f00720c */ /* 0x000fe40003f06270 */
[----:B------:R-:W-:-:S11]  /*0ce0*/  ISETP.GE.AND P1, PT, R16, RZ, PT ;  /* 0x000000ff1000720c */ /* 0x000fd60003f26270 */
[----:B------:R-:W-:Y:S01]  /*0cf0*/  @P0 MOV R4, RZ ;  /* 0x000000ff00040202 */ /* 0x000fe20000000f00 */
[----:B------:R-:W-:Y:S02]  /*0d00*/  @!P0 IMAD.MOV.U32 R4, RZ, RZ, -0x40 ;  /* 0xffffffc0ff048424 */ /* 0x000fe400078e00ff */
[----:B------:R-:W-:Y:S01]  /*0d10*/  @!P0 FFMA R13, R0, 1.84467440737095516160e+19, RZ ;  /* 0x5f800000000d8823 */ /* 0x000fe200000000ff */
[----:B------:R-:W-:Y:S01]  /*0d20*/  @!P1 FFMA R14, R3, 1.84467440737095516160e+19, RZ ;  /* 0x5f800000030e9823 */ /* 0x000fe200000000ff */
[----:B------:R-:W-:-:S07]  /*0d30*/  @!P1 VIADD R4, R4, 0x40 ;  /* 0x0000004004049836 */ /* 0x000fce0000000000 */
.L_x_8:
[----:B------:R-:W-:Y:S01]  /*0d40*/  LEA R3, R11, 0xc0800000, 0x17 ;  /* 0xc08000000b037811 */ /* 0x000fe200078eb8ff */
[----:B------:R-:W-:-:S04]  /*0d50*/  VIADD R12, R12, 0xffffff81 ;  /* 0xffffff810c0c7836 */ /* 0x000fc80000000000 */
[----:B------:R-:W-:Y:S01]  /*0d60*/  IMAD.IADD R3, R14, 0x1, -R3 ;  /* 0x000000010e037824 */ /* 0x000fe200078e0a03 */
[C---:B------:R-:W-:Y:S01]  /*0d70*/  IADD3 R11, PT, PT, R12.reuse, 0x7f, -R11 ;  /* 0x0000007f0c0b7810 */ /* 0x040fe20007ffe80b */
[----:B------:R-:W-:Y:S02]  /*0d80*/  IMAD R0, R12, -0x800000, R13 ;  /* 0xff8000000c007824 */ /* 0x000fe400078e020d */
[----:B------:R-:W0:Y:S01]  /*0d90*/  MUFU.RCP R14, R3 ;  /* 0x00000003000e7308 */ /* 0x000e220000001000 */
[----:B------:R-:W-:Y:S01]  /*0da0*/  FADD.FTZ R15, -R3, -RZ ;  /* 0x800000ff030f7221 */ /* 0x000fe20000010100 */
[----:B------:R-:W-:-:S03]  /*0db0*/  IMAD.IADD R11, R11, 0x1, R4 ;  /* 0x000000010b0b7824 */ /* 0x000fc600078e0204 */
[----:B0-----:R-:W-:-:S04]  /*0dc0*/  FFMA R17, R14, R15, 1 ;  /* 0x3f8000000e117423 */ /* 0x001fc8000000000f */
[----:B------:R-:W-:-:S04]  /*0dd0*/  FFMA R16, R14, R17, R14 ;  /* 0x000000110e107223 */ /* 0x000fc8000000000e */
[----:B------:R-:W-:-:S04]  /*0de0*/  FFMA R13, R0, R16, RZ ;  /* 0x00000010000d7223 */ /* 0x000fc800000000ff */
[----:B------:R-:W-:-:S04]  /*0df0*/  FFMA R14, R15, R13, R0 ;  /* 0x0000000d0f0e7223 */ /* 0x000fc80000000000 */
[----:B------:R-:W-:-:S04]  /*0e00*/  FFMA R13, R16, R14, R13 ;  /* 0x0000000e100d7223 */ /* 0x000fc8000000000d */
[----:B------:R-:W-:-:S04]  /*0e10*/  FFMA R14, R15, R13, R0 ;  /* 0x0000000d0f0e7223 */ /* 0x000fc80000000000 */
[----:B------:R-:W-:-:S05]  /*0e20*/  FFMA R0, R16, R14, R13 ;  /* 0x0000000e10007223 */ /* 0x000fca000000000d */
[----:B------:R-:W-:-:S04]  /*0e30*/  SHF.R.U32.HI R3, RZ, 0x17, R0 ;  /* 0x00000017ff037819 */ /* 0x000fc80000011600 */
[----:B------:R-:W-:-:S05]  /*0e40*/  LOP3.LUT R3, R3, 0xff, RZ, 0xc0, !PT ;  /* 0x000000ff03037812 */ /* 0x000fca00078ec0ff */
[----:B------:R-:W-:-:S05]  /*0e50*/  IMAD.IADD R15, R3, 0x1, R11 ;  /* 0x00000001030f7824 */ /* 0x000fca00078e020b */
[----:B------:R-:W-:-:S04]  /*0e60*/  IADD3 R3, PT, PT, R15, -0x1, RZ ;  /* 0xffffffff0f037810 */ /* 0x000fc80007ffe0ff */
[----:B------:R-:W-:-:S13]  /*0e70*/  ISETP.GE.U32.AND P0, PT, R3, 0xfe, PT ;  /* 0x000000fe0300780c */ /* 0x000fda0003f06070 */
[----:B------:R-:W-:Y:S05]  /*0e80*/  @!P0 BRA `(.L_x_13) ;  /* 0x0000000000808947 */ /* 0x000fea0003800000 */
[----:B------:R-:W-:-:S13]  /*0e90*/  ISETP.GT.AND P0, PT, R15, 0xfe, PT ;  /* 0x000000fe0f00780c */ /* 0x000fda0003f04270 */
[----:B------:R-:W-:Y:S05]  /*0ea0*/  @P0 BRA `(.L_x_14) ;  /* 0x00000000006c0947 */ /* 0x000fea0003800000 */
[----:B------:R-:W-:-:S13]  /*0eb0*/  ISETP.GE.AND P0, PT, R15, 0x1, PT ;  /* 0x000000010f00780c */ /* 0x000fda0003f06270 */
[----:B------:R-:W-:Y:S05]  /*0ec0*/  @P0 BRA `(.L_x_15) ;  /* 0x0000000000980947 */ /* 0x000fea0003800000 */
[----:B------:R-:W-:Y:S02]  /*0ed0*/  ISETP.GE.AND P0, PT, R15, -0x18, PT ;  /* 0xffffffe80f00780c */ /* 0x000fe40003f06270 */
[----:B------:R-:W-:-:S11]  /*0ee0*/  LOP3.LUT R0, R0, 0x80000000, RZ, 0xc0, !PT ;  /* 0x8000000000007812 */ /* 0x000fd600078ec0ff */
[----:B------:R-:W-:Y:S05]  /*0ef0*/  @!P0 BRA `(.L_x_15) ;  /* 0x00000000008c8947 */ /* 0x000fea0003800000 */
[CCC-:B------:R-:W-:Y:S01]  /*0f00*/  FFMA.RZ R3, R16.reuse, R14.reuse, R13.reuse ;  /* 0x0000000e10037223 */ /* 0x1c0fe2000000c00d */
[C---:B------:R-:W-:Y:S02]  /*0f10*/  VIADD R12, R15.reuse, 0x20 ;  /* 0x000000200f0c7836 */ /* 0x040fe40000000000 */
[CCC-:B------:R-:W-:Y:S01]  /*0f20*/  FFMA.RM R4, R16.reuse, R14.reuse, R13.reuse ;  /* 0x0000000e10047223 */ /* 0x1c0fe2000000400d */
[----:B------:R-:W-:Y:S02]  /*0f30*/  ISETP.NE.AND P2, PT, R15, RZ, PT ;  /* 0x000000ff0f00720c */ /* 0x000fe40003f45270 */
[----:B------:R-:W-:Y:S01]  /*0f40*/  LOP3.LUT R11, R3, 0x7fffff, RZ, 0xc0, !PT ;  /* 0x007fffff030b7812 */ /* 0x000fe200078ec0ff */
[----:B------:R-:W-:Y:S01]  /*0f50*/  FFMA.RP R3, R16, R14, R13 ;  /* 0x0000000e10037223 */ /* 0x000fe2000000800d */
[----:B------:R-:W-:Y:S01]  /*0f60*/  IMAD.MOV R13, RZ, RZ, -R15 ;  /* 0x000000ffff0d7224 */ /* 0x000fe200078e0a0f */
[----:B------:R-:W-:Y:S02]  /*0f70*/  ISETP.NE.AND P1, PT, R15, RZ, PT ;  /* 0x000000ff0f00720c */ /* 0x000fe40003f25270 */
[----:B------:R-:W-:-:S02]  /*0f80*/  LOP3.LUT R11, R11, 0x800000, RZ, 0xfc, !PT ;  /* 0x008000000b0b7812 */ /* 0x000fc400078efcff */
[----:B------:R-:W-:Y:S02]  /*0f90*/  FSETP.NEU.FTZ.AND P0, PT, R3, R4, PT ;  /* 0x000000040300720b */ /* 0x000fe40003f1d000 */
[----:B------:R-:W-:Y:S02]  /*0fa0*/  SHF.L.U32 R12, R11, R12, RZ ;  /* 0x0000000c0b0c7219 */ /* 0x000fe400000006ff */
[----:B------:R-:W-:Y:S02]  /*0fb0*/  SEL R4, R13, RZ, P2 ;  /* 0x000000ff0d047207 */ /* 0x000fe40001000000 */
[----:B------:R-:W-:Y:S02]  /*0fc0*/  ISETP.NE.AND P1, PT, R12, RZ, P1 ;  /* 0x000000ff0c00720c */ /* 0x000fe40000f25270 */
[----:B------:R-:W-:Y:S02]  /*0fd0*/  SHF.R.U32.HI R4, RZ, R4, R11 ;  /* 0x00000004ff047219 */ /* 0x000fe4000001160b */
[----:B------:R-:W-:-:S02]  /*0fe0*/  PLOP3.LUT P0, PT, P0, P1, PT, 0xf8, 0x8f ;  /* 0x00000000008f781c */ /* 0x000fc40000703f70 */
[----:B------:R-:W-:Y:S02]  /*0ff0*/  SHF.R.U32.HI R12, RZ, 0x1, R4 ;  /* 0x00000001ff0c7819 */ /* 0x000fe40000011604 */
[----:B------:R-:W-:-:S04]  /*1000*/  SEL R3, RZ, 0x1, !P0 ;  /* 0x00000001ff037807 */ /* 0x000fc80004000000 */
[----:B------:R-:W-:-:S04]  /*1010*/  LOP3.LUT R3, R3, 0x1, R12, 0xf8, !PT ;  /* 0x0000000103037812 */ /* 0x000fc800078ef80c */
[----:B------:R-:W-:-:S05]  /*1020*/  LOP3.LUT R3, R3, R4, RZ, 0xc0, !PT ;  /* 0x0000000403037212 */ /* 0x000fca00078ec0ff */
[----:B------:R-:W-:-:S05]  /*1030*/  IMAD.IADD R3, R12, 0x1, R3 ;  /* 0x000000010c037824 */ /* 0x000fca00078e0203 */
[----:B------:R-:W-:Y:S01]  /*1040*/  LOP3.LUT R0, R3, R0, RZ, 0xfc, !PT ;  /* 0x0000000003007212 */ /* 0x000fe200078efcff */
[----:B------:R-:W-:Y:S06]  /*1050*/  BRA `(.L_x_15) ;  /* 0x0000000000347947 */ /* 0x000fec0003800000 */
.L_x_14:
[----:B------:R-:W-:-:S04]  /*1060*/  LOP3.LUT R0, R0, 0x80000000, RZ, 0xc0, !PT ;  /* 0x8000000000007812 */ /* 0x000fc800078ec0ff */
[----:B------:R-:W-:Y:S01]  /*1070*/  LOP3.LUT R0, R0, 0x7f800000, RZ, 0xfc, !PT ;  /* 0x7f80000000007812 */ /* 0x000fe200078efcff */
[----:B------:R-:W-:Y:S06]  /*1080*/  BRA `(.L_x_15) ;  /* 0x0000000000287947 */ /* 0x000fec0003800000 */
.L_x_13:
[----:B------:R-:W-:Y:S01]  /*1090*/  IMAD R0, R11, 0x800000, R0 ;  /* 0x008000000b007824 */ /* 0x000fe200078e0200 */
[----:B------:R-:W-:Y:S06]  /*10a0*/  BRA `(.L_x_15) ;  /* 0x0000000000207947 */ /* 0x000fec0003800000 */
.L_x_12:
[----:B------:R-:W-:-:S04]  /*10b0*/  LOP3.LUT R0, R14, 0x80000000, R13, 0x48, !PT ;  /* 0x800000000e007812 */ /* 0x000fc800078e480d */
[----:B------:R-:W-:Y:S01]  /*10c0*/  LOP3.LUT R0, R0, 0x7f800000, RZ, 0xfc, !PT ;  /* 0x7f80000000007812 */ /* 0x000fe200078efcff */
[----:B------:R-:W-:Y:S06]  /*10d0*/  BRA `(.L_x_15) ;  /* 0x0000000000147947 */ /* 0x000fec0003800000 */
.L_x_11:
[----:B------:R-:W-:Y:S01]  /*10e0*/  LOP3.LUT R0, R14, 0x80000000, R13, 0x48, !PT ;  /* 0x800000000e007812 */ /* 0x000fe200078e480d */
[----:B------:R-:W-:Y:S06]  /*10f0*/  BRA `(.L_x_15) ;  /* 0x00000000000c7947 */ /* 0x000fec0003800000 */
.L_x_10:
[----:B------:R-:W0:Y:S01]  /*1100*/  MUFU.RSQ R0, -QNAN ;  /* 0xffc0000000007908 */ /* 0x000e220000001400 */
[----:B------:R-:W-:Y:S05]  /*1110*/  BRA `(.L_x_15) ;  /* 0x0000000000047947 */ /* 0x000fea0003800000 */
.L_x_9:
[----:B------:R-:W-:-:S07]  /*1120*/  FADD.FTZ R0, R0, R3 ;  /* 0x0000000300007221 */ /* 0x000fce0000010000 */
.L_x_15:
[----:B------:R-:W-:-:S04]  /*1130*/  IMAD.MOV.U32 R3, RZ, RZ, 0x0 ;  /* 0x00000000ff037424 */ /* 0x000fc800078e00ff */
[----:B0-----:R-:W-:Y:S05]  /*1140*/  RET.REL.NODEC R2 `(_Z19MatrixProductKernelPiS_S_iii) ;  /* 0xffffffec02ac7950 */ /* 0x001fea0003c3ffff */
.L_x_16:
[----:B------:R-:W-:-:S00]  /*1150*/  BRA `(.L_x_16) ;  /* 0xfffffffc00fc7947 */ /* 0x000fc0000383ffff */
[----:B------:R-:W-:-:S00]  /*1160*/  NOP ;  /* 0x0000000000007918 */ /* 0x000fc00000000000 */
        /* <DEDUP_REMOVED lines=9> */
.L_x_17:


//--------------------- .nv.shared._Z19MatrixProductKernelPiS_S_iii --------------------------
	.section	.nv.shared._Z19MatrixProductKernelPiS_S_iii,"aw",@nobits
	.sectionflags	@""
	.align	4
.nv.shared._Z19MatrixProductKernelPiS_S_iii:
	.zero		9216


//--------------------- .nv.shared.reserved.0     --------------------------
	.section	.nv.shared.reserved.0,"aw",@nobits
	.weak		__nv_reservedSMEM_offset_0_alias
	.size		__nv_reservedSMEM_offset_0_alias, 0, 64
	.other		__nv_reservedSMEM_offset_0_alias,@"STO_CUDA_RESERVED_SHARED STV_DEFAULT"
__nv_reservedSMEM_offset_0_alias:
	.zero		0
	.zero		64


//--------------------- .nv.constant0._Z19MatrixProductKernelPiS_S_iii --------------------------
	.section	.nv.constant0._Z19MatrixProductKernelPiS_S_iii,"a",@progbits
	.sectionflags	@""
	.align	4
.nv.constant0._Z19MatrixProductKernelPiS_S_iii:
	.zero		932


//--------------------- SYMBOLS --------------------------

	.type		.nv.reservedSmem.offset0,@object
	.size		.nv.reservedSmem.offset0,0x4
	.type		.nv.reservedSmem.cap,@object
	.size		.nv.reservedSmem.cap,0x4
